//
// Generated by NVIDIA NVVM Compiler
//
// Compiler Build ID: CL-36424714
// Cuda compilation tools, release 13.0, V13.0.88
// Based on NVVM 20.0.0
//

.version 9.0
.target sm_100
.address_size 64

	// .globl	_Z22matrix_multiply_globalPdS_S_iii

.visible .entry _Z22matrix_multiply_globalPdS_S_iii(
	.param .u64 .ptr .align 1 _Z22matrix_multiply_globalPdS_S_iii_param_0,
	.param .u64 .ptr .align 1 _Z22matrix_multiply_globalPdS_S_iii_param_1,
	.param .u64 .ptr .align 1 _Z22matrix_multiply_globalPdS_S_iii_param_2,
	.param .u32 _Z22matrix_multiply_globalPdS_S_iii_param_3,
	.param .u32 _Z22matrix_multiply_globalPdS_S_iii_param_4,
	.param .u32 _Z22matrix_multiply_globalPdS_S_iii_param_5
)
{
	.reg .pred 	%p<13>;
	.reg .b32 	%r<41>;
	.reg .b64 	%rd<53>;
	.reg .b64 	%fd<68>;

	ld.param.u64 	%rd7, [_Z22matrix_multiply_globalPdS_S_iii_param_0];
	ld.param.u64 	%rd8, [_Z22matrix_multiply_globalPdS_S_iii_param_1];
	ld.param.u64 	%rd6, [_Z22matrix_multiply_globalPdS_S_iii_param_2];
	ld.param.u32 	%r20, [_Z22matrix_multiply_globalPdS_S_iii_param_3];
	ld.param.u32 	%r18, [_Z22matrix_multiply_globalPdS_S_iii_param_4];
	ld.param.u32 	%r19, [_Z22matrix_multiply_globalPdS_S_iii_param_5];
	cvta.to.global.u64 	%rd1, %rd8;
	cvta.to.global.u64 	%rd2, %rd7;
	mov.u32 	%r21, %ctaid.y;
	mov.u32 	%r22, %ntid.y;
	mov.u32 	%r23, %tid.y;
	mad.lo.s32 	%r1, %r21, %r22, %r23;
	mov.u32 	%r24, %ctaid.x;
	mov.u32 	%r25, %ntid.x;
	mov.u32 	%r26, %tid.x;
	mad.lo.s32 	%r2, %r24, %r25, %r26;
	setp.ge.s32 	%p1, %r1, %r20;
	setp.ge.s32 	%p2, %r2, %r19;
	or.pred  	%p3, %p1, %p2;
	@%p3 bra 	$L__BB0_14;
	setp.lt.s32 	%p4, %r18, 1;
	mov.f64 	%fd67, 0d0000000000000000;
	@%p4 bra 	$L__BB0_13;
	mul.lo.s32 	%r3, %r18, %r1;
	and.b32  	%r4, %r18, 7;
	setp.lt.u32 	%p5, %r18, 8;
	mov.f64 	%fd67, 0d0000000000000000;
	mov.b32 	%r39, 0;
	@%p5 bra 	$L__BB0_5;
	and.b32  	%r39, %r18, 2147483640;
	neg.s32 	%r37, %r39;
	shl.b32 	%r7, %r19, 3;
	mul.wide.u32 	%rd9, %r3, 8;
	add.s64 	%rd10, %rd9, %rd2;
	add.s64 	%rd52, %rd10, 32;
	mov.f64 	%fd67, 0d0000000000000000;
	mul.wide.s32 	%rd13, %r19, 8;
	mov.u32 	%r36, %r2;
$L__BB0_4:
	.pragma "nounroll";
	ld.global.f64 	%fd17, [%rd52+-32];
	mul.wide.s32 	%rd11, %r36, 8;
	add.s64 	%rd12, %rd1, %rd11;
	ld.global.f64 	%fd18, [%rd12];
	fma.rn.f64 	%fd19, %fd17, %fd18, %fd67;
	ld.global.f64 	%fd20, [%rd52+-24];
	add.s64 	%rd14, %rd12, %rd13;
	ld.global.f64 	%fd21, [%rd14];
	fma.rn.f64 	%fd22, %fd20, %fd21, %fd19;
	ld.global.f64 	%fd23, [%rd52+-16];
	add.s64 	%rd15, %rd14, %rd13;
	ld.global.f64 	%fd24, [%rd15];
	fma.rn.f64 	%fd25, %fd23, %fd24, %fd22;
	ld.global.f64 	%fd26, [%rd52+-8];
	add.s64 	%rd16, %rd15, %rd13;
	ld.global.f64 	%fd27, [%rd16];
	fma.rn.f64 	%fd28, %fd26, %fd27, %fd25;
	ld.global.f64 	%fd29, [%rd52];
	add.s64 	%rd17, %rd16, %rd13;
	ld.global.f64 	%fd30, [%rd17];
	fma.rn.f64 	%fd31, %fd29, %fd30, %fd28;
	ld.global.f64 	%fd32, [%rd52+8];
	add.s64 	%rd18, %rd17, %rd13;
	ld.global.f64 	%fd33, [%rd18];
	fma.rn.f64 	%fd34, %fd32, %fd33, %fd31;
	ld.global.f64 	%fd35, [%rd52+16];
	add.s64 	%rd19, %rd18, %rd13;
	ld.global.f64 	%fd36, [%rd19];
	fma.rn.f64 	%fd37, %fd35, %fd36, %fd34;
	ld.global.f64 	%fd38, [%rd52+24];
	add.s64 	%rd20, %rd19, %rd13;
	ld.global.f64 	%fd39, [%rd20];
	fma.rn.f64 	%fd67, %fd38, %fd39, %fd37;
	add.s32 	%r37, %r37, 8;
	add.s32 	%r36, %r36, %r7;
	add.s64 	%rd52, %rd52, 64;
	setp.ne.s32 	%p6, %r37, 0;
	@%p6 bra 	$L__BB0_4;
$L__BB0_5:
	setp.eq.s32 	%p7, %r4, 0;
	@%p7 bra 	$L__BB0_13;
	and.b32  	%r13, %r18, 3;
	setp.lt.u32 	%p8, %r4, 4;
	@%p8 bra 	$L__BB0_8;
	add.s32 	%r28, %r39, %r3;
	mul.wide.u32 	%rd21, %r28, 8;
	add.s64 	%rd22, %rd2, %rd21;
	ld.global.f64 	%fd41, [%rd22];
	mad.lo.s32 	%r29, %r39, %r19, %r2;
	mul.wide.s32 	%rd23, %r29, 8;
	add.s64 	%rd24, %rd1, %rd23;
	ld.global.f64 	%fd42, [%rd24];
	fma.rn.f64 	%fd43, %fd41, %fd42, %fd67;
	cvt.u64.u32 	%rd25, %r3;
	cvt.u64.u32 	%rd26, %r39;
	add.s64 	%rd27, %rd26, %rd25;
	shl.b64 	%rd28, %rd27, 3;
	add.s64 	%rd29, %rd2, %rd28;
	ld.global.f64 	%fd44, [%rd29+8];
	mul.wide.s32 	%rd30, %r19, 8;
	add.s64 	%rd31, %rd24, %rd30;
	ld.global.f64 	%fd45, [%rd31];
	fma.rn.f64 	%fd46, %fd44, %fd45, %fd43;
	ld.global.f64 	%fd47, [%rd29+16];
	add.s64 	%rd32, %rd31, %rd30;
	ld.global.f64 	%fd48, [%rd32];
	fma.rn.f64 	%fd49, %fd47, %fd48, %fd46;
	ld.global.f64 	%fd50, [%rd29+24];
	add.s64 	%rd33, %rd32, %rd30;
	ld.global.f64 	%fd51, [%rd33];
	fma.rn.f64 	%fd67, %fd50, %fd51, %fd49;
	add.s32 	%r39, %r39, 4;
$L__BB0_8:
	setp.eq.s32 	%p9, %r13, 0;
	@%p9 bra 	$L__BB0_13;
	setp.eq.s32 	%p10, %r13, 1;
	@%p10 bra 	$L__BB0_11;
	add.s32 	%r30, %r39, %r3;
	mul.wide.u32 	%rd34, %r30, 8;
	add.s64 	%rd35, %rd2, %rd34;
	ld.global.f64 	%fd53, [%rd35];
	mad.lo.s32 	%r31, %r39, %r19, %r2;
	mul.wide.s32 	%rd36, %r31, 8;
	add.s64 	%rd37, %rd1, %rd36;
	ld.global.f64 	%fd54, [%rd37];
	fma.rn.f64 	%fd55, %fd53, %fd54, %fd67;
	cvt.u64.u32 	%rd38, %r3;
	cvt.u64.u32 	%rd39, %r39;
	add.s64 	%rd40, %rd39, %rd38;
	shl.b64 	%rd41, %rd40, 3;
	add.s64 	%rd42, %rd2, %rd41;
	ld.global.f64 	%fd56, [%rd42+8];
	mul.wide.s32 	%rd43, %r19, 8;
	add.s64 	%rd44, %rd37, %rd43;
	ld.global.f64 	%fd57, [%rd44];
	fma.rn.f64 	%fd67, %fd56, %fd57, %fd55;
	add.s32 	%r39, %r39, 2;
$L__BB0_11:
	and.b32  	%r32, %r18, 1;
	setp.eq.b32 	%p11, %r32, 1;
	not.pred 	%p12, %p11;
	@%p12 bra 	$L__BB0_13;
	add.s32 	%r33, %r39, %r3;
	mul.wide.u32 	%rd45, %r33, 8;
	add.s64 	%rd46, %rd2, %rd45;
	ld.global.f64 	%fd58, [%rd46];
	mad.lo.s32 	%r34, %r39, %r19, %r2;
	mul.wide.s32 	%rd47, %r34, 8;
	add.s64 	%rd48, %rd1, %rd47;
	ld.global.f64 	%fd59, [%rd48];
	fma.rn.f64 	%fd67, %fd58, %fd59, %fd67;
$L__BB0_13:
	mad.lo.s32 	%r35, %r19, %r1, %r2;
	cvta.to.global.u64 	%rd49, %rd6;
	mul.wide.s32 	%rd50, %r35, 8;
	add.s64 	%rd51, %rd49, %rd50;
	st.global.f64 	[%rd51], %fd67;
$L__BB0_14:
	ret;

}


// ===== COMPILED SASS (sm_100) =====

	.target	sm_100

	.elftype	@"ET_EXEC"


//--------------------- .note.nv.tkinfo           --------------------------
	.section	.note.nv.tkinfo,"",@"SHT_NOTE"
	.sectionflags	@"SHF_NOTE_NV_TKINFO"
	.tkinfo
        /*0018*/ 	.word	0x00000002
        /*0030*/ 	.string	""
        /*0030*/ 	.string	"ptxas"
        /*0030*/ 	.string	"Cuda compilation tools, release 13.0, V13.0.88"
        /*0030*/ 	.string	"Build cuda_13.0.r13.0/compiler.36424714_0"
        /*0030*/ 	.string	"-arch sm_100 -m 64 "



//--------------------- .note.nv.cuinfo           --------------------------
	.section	.note.nv.cuinfo,"",@"SHT_NOTE"
	.sectionflags	@"SHF_NOTE_NV_CUINFO"
        /*0018*/ 	.short	0x0002
        /*001a*/ 	.short	0x0064
        /*001c*/ 	.short	0x0082
	.zero		2


//--------------------- .nv.info                  --------------------------
	.section	.nv.info,"",@"SHT_CUDA_INFO"
	.align	4


	//----- nvinfo : EIATTR_REGCOUNT
	.align		4
        /*0000*/ 	.byte	0x04, 0x2f
        /*0002*/ 	.short	(.L_1 - .L_0)
	.align		4
.L_0:
        /*0004*/ 	.word	index@(_Z22matrix_multiply_globalPdS_S_iii)
        /*0008*/ 	.word	0x00000020


	//----- nvinfo : EIATTR_FRAME_SIZE
	.align		4
.L_1:
        /*000c*/ 	.byte	0x04, 0x11
        /*000e*/ 	.short	(.L_3 - .L_2)
	.align		4
.L_2:
        /*0010*/ 	.word	index@(_Z22matrix_multiply_globalPdS_S_iii)
        /*0014*/ 	.word	0x00000000


	//----- nvinfo : EIATTR_MIN_STACK_SIZE
	.align		4
.L_3:
        /*0018*/ 	.byte	0x04, 0x12
        /*001a*/ 	.short	(.L_5 - .L_4)
	.align		4
.L_4:
        /*001c*/ 	.word	index@(_Z22matrix_multiply_globalPdS_S_iii)
        /*0020*/ 	.word	0x00000000
.L_5:


//--------------------- .nv.compat                --------------------------
	.section	.nv.compat,"",@"SHT_CUDA_COMPAT_INFO"
	.align	4
        /*0000*/ 	.byte	0x02, 0x09, 0x00, 0x00, 0x02, 0x02, 0x01, 0x00, 0x02, 0x05, 0x05, 0x00, 0x03, 0x07, 0x01, 0x01
        /*0010*/ 	.byte	0x02, 0x03, 0x00, 0x00, 0x02, 0x06, 0x01, 0x00, 0x04, 0x0b, 0x08, 0x00, 0x01, 0x00, 0x00, 0x00
        /*0020*/ 	.byte	0x00, 0x00, 0x00, 0x00


//--------------------- .nv.info._Z22matrix_multiply_globalPdS_S_iii --------------------------
	.section	.nv.info._Z22matrix_multiply_globalPdS_S_iii,"",@"SHT_CUDA_INFO"
	.sectionflags	@""
	.align	4


	//----- nvinfo : EIATTR_CUDA_API_VERSION
	.align		4
        /*0000*/ 	.byte	0x04, 0x37
        /*0002*/ 	.short	(.L_7 - .L_6)
.L_6:
        /*0004*/ 	.word	0x00000082


	//----- nvinfo : EIATTR_KPARAM_INFO
	.align		4
.L_7:
        /*0008*/ 	.byte	0x04, 0x17
        /*000a*/ 	.short	(.L_9 - .L_8)
.L_8:
        /*000c*/ 	.word	0x00000000
        /*0010*/ 	.short	0x0005
        /*0012*/ 	.short	0x0020
        /*0014*/ 	.byte	0x00, 0xf0, 0x11, 0x00


	//----- nvinfo : EIATTR_KPARAM_INFO
	.align		4
.L_9:
        /*0018*/ 	.byte	0x04, 0x17
        /*001a*/ 	.short	(.L_11 - .L_10)
.L_10:
        /*001c*/ 	.word	0x00000000
        /*0020*/ 	.short	0x0004
        /*0022*/ 	.short	0x001c
        /*0024*/ 	.byte	0x00, 0xf0, 0x11, 0x00


	//----- nvinfo : EIATTR_KPARAM_INFO
	.align		4
.L_11:
        /*0028*/ 	.byte	0x04, 0x17
        /*002a*/ 	.short	(.L_13 - .L_12)
.L_12:
        /*002c*/ 	.word	0x00000000
        /*0030*/ 	.short	0x0003
        /*0032*/ 	.short	0x0018
        /*0034*/ 	.byte	0x00, 0xf0, 0x11, 0x00


	//----- nvinfo : EIATTR_KPARAM_INFO
	.align		4
.L_13:
        /*0038*/ 	.byte	0x04, 0x17
        /*003a*/ 	.short	(.L_15 - .L_14)
.L_14:
        /*003c*/ 	.word	0x00000000
        /*0040*/ 	.short	0x0002
        /*0042*/ 	.short	0x0010
        /*0044*/ 	.byte	0x00, 0xf5, 0x21, 0x00


	//----- nvinfo : EIATTR_KPARAM_INFO
	.align		4
.L_15:
        /*0048*/ 	.byte	0x04, 0x17
        /*004a*/ 	.short	(.L_17 - .L_16)
.L_16:
        /*004c*/ 	.word	0x00000000
        /*0050*/ 	.short	0x0001
        /*0052*/ 	.short	0x0008
        /*0054*/ 	.byte	0x00, 0xf5, 0x21, 0x00


	//----- nvinfo : EIATTR_KPARAM_INFO
	.align		4
.L_17:
        /*0058*/ 	.byte	0x04, 0x17
        /*005a*/ 	.short	(.L_19 - .L_18)
.L_18:
        /*005c*/ 	.word	0x00000000
        /*0060*/ 	.short	0x0000
        /*0062*/ 	.short	0x0000
        /*0064*/ 	.byte	0x00, 0xf5, 0x21, 0x00


	//----- nvinfo : EIATTR_SPARSE_MMA_MASK
	.align		4
.L_19:
        /*0068*/ 	.byte	0x03, 0x50
        /*006a*/ 	.short	0x0000


	//----- nvinfo : EIATTR_MAXREG_COUNT
	.align		4
        /*006c*/ 	.byte	0x03, 0x1b
        /*006e*/ 	.short	0x00ff


	//----- nvinfo : EIATTR_MERCURY_ISA_VERSION
	.align		4
        /*0070*/ 	.byte	0x03, 0x5f
        /*0072*/ 	.short	0x0101


	//----- nvinfo : EIATTR_VRC_CTA_INIT_COUNT
	.align		4
        /*0074*/ 	.byte	0x02, 0x4a
	.zero		1
	.zero		1


	//----- nvinfo : EIATTR_EXIT_INSTR_OFFSETS
	.align		4
        /*0078*/ 	.byte	0x04, 0x1c
        /*007a*/ 	.short	(.L_21 - .L_20)


	//   ....[0]....
.L_20:
        /*007c*/ 	.word	0x000000d0


	//   ....[1]....
        /*0080*/ 	.word	0x000008f0


	//----- nvinfo : EIATTR_CBANK_PARAM_SIZE
	.align		4
.L_21:
        /*0084*/ 	.byte	0x03, 0x19
        /*0086*/ 	.short	0x0024


	//----- nvinfo : EIATTR_PARAM_CBANK
	.align		4
        /*0088*/ 	.byte	0x04, 0x0a
        /*008a*/ 	.short	(.L_23 - .L_22)
	.align		4
.L_22:
        /*008c*/ 	.word	index@(.nv.constant0._Z22matrix_multiply_globalPdS_S_iii)
        /*0090*/ 	.short	0x0380
        /*0092*/ 	.short	0x0024


	//----- nvinfo : EIATTR_SW_WAR
	.align		4
.L_23:
        /*0094*/ 	.byte	0x04, 0x36
        /*0096*/ 	.short	(.L_25 - .L_24)
.L_24:
        /*0098*/ 	.word	0x00000008
.L_25:


//--------------------- .nv.callgraph             --------------------------
	.section	.nv.callgraph,"",@"SHT_CUDA_CALLGRAPH"
	.align	4
	.sectionentsize	8
	.align		4
        /*0000*/ 	.word	0x00000000
	.align		4
        /*0004*/ 	.word	0xffffffff
	.align		4
        /*0008*/ 	.word	0x00000000
	.align		4
        /*000c*/ 	.word	0xfffffffe
	.align		4
        /*0010*/ 	.word	0x00000000
	.align		4
        /*0014*/ 	.word	0xfffffffd
	.align		4
        /*0018*/ 	.word	0x00000000
	.align		4
        /*001c*/ 	.word	0xfffffffc


//--------------------- .text._Z22matrix_multiply_globalPdS_S_iii --------------------------
	.section	.text._Z22matrix_multiply_globalPdS_S_iii,"ax",@progbits
	.align	128
        .global         _Z22matrix_multiply_globalPdS_S_iii
        .type           _Z22matrix_multiply_globalPdS_S_iii,@function
        .size           _Z22matrix_multiply_globalPdS_S_iii,(.L_x_5 - _Z22matrix_multiply_globalPdS_S_iii)
        .other          _Z22matrix_multiply_globalPdS_S_iii,@"STO_CUDA_ENTRY STV_DEFAULT"
_Z22matrix_multiply_globalPdS_S_iii:
.text._Z22matrix_multiply_globalPdS_S_iii:
[----:B------:R-:W-:Y:S01]  /*0000*/  LDC R1, c[0x0][0x37c] ;  /* 0x0000df00ff017b82 */ /* 0x000fe20000000800 */
[----:B------:R-:W0:Y:S07]  /*0010*/  S2R R4, SR_TID.X ;  /* 0x0000000000047919 */ /* 0x000e2e0000002100 */
[----:B------:R-:W1:Y:S01]  /*0020*/  LDC R2, c[0x0][0x364] ;  /* 0x0000d900ff027b82 */ /* 0x000e620000000800 */
[----:B------:R-:W2:Y:S01]  /*0030*/  LDCU UR6, c[0x0][0x398] ;  /* 0x00007300ff0677ac */ /* 0x000ea20008000800 */
[----:B------:R-:W1:Y:S06]  /*0040*/  S2R R5, SR_TID.Y ;  /* 0x0000000000057919 */ /* 0x000e6c0000002200 */
[----:B------:R-:W0:Y:S08]  /*0050*/  S2UR UR5, SR_CTAID.X ;  /* 0x00000000000579c3 */ /* 0x000e300000002500 */
[----:B------:R-:W0:Y:S08]  /*0060*/  LDC R3, c[0x0][0x360] ;  /* 0x0000d800ff037b82 */ /* 0x000e300000000800 */
[----:B------:R-:W1:Y:S08]  /*0070*/  S2UR UR4, SR_CTAID.Y ;  /* 0x00000000000479c3 */ /* 0x000e700000002600 */
[----:B------:R-:W3:Y:S01]  /*0080*/  LDC R0, c[0x0][0x3a0] ;  /* 0x0000e800ff007b82 */ /* 0x000ee20000000800 */
[----:B0-----:R-:W-:-:S02]  /*0090*/  IMAD R3, R3, UR5, R4 ;  /* 0x0000000503037c24 */ /* 0x001fc4000f8e0204 */
[----:B-1----:R-:W-:-:S03]  /*00a0*/  IMAD R2, R2, UR4, R5 ;  /* 0x0000000402027c24 */ /* 0x002fc6000f8e0205 */
[----:B---3--:R-:W-:-:S04]  /*00b0*/  ISETP.GE.AND P0, PT, R3, R0, PT ;  /* 0x000000000300720c */ /* 0x008fc80003f06270 */
[----:B--2---:R-:W-:-:S13]  /*00c0*/  ISETP.GE.OR P0, PT, R2, UR6, P0 ;  /* 0x0000000602007c0c */ /* 0x004fda0008706670 */
[----:B------:R-:W-:Y:S05]  /*00d0*/  @P0 EXIT ;  /* 0x000000000000094d */ /* 0x000fea0003800000 */
[----:B------:R-:W0:Y:S01]  /*00e0*/  LDC R5, c[0x0][0x39c] ;  /* 0x0000e700ff057b82 */ /* 0x000e220000000800 */
[----:B------:R-:W1:Y:S01]  /*00f0*/  LDCU.64 UR4, c[0x0][0x358] ;  /* 0x00006b00ff0477ac */ /* 0x000e620008000a00 */
[----:B------:R-:W-:Y:S02]  /*0100*/  CS2R R18, SRZ ;  /* 0x0000000000127805 */ /* 0x000fe4000001ff00 */
[----:B0-----:R-:W-:-:S13]  /*0110*/  ISETP.GE.AND P0, PT, R5, 0x1, PT ;  /* 0x000000010500780c */ /* 0x001fda0003f06270 */
[----:B-1----:R-:W-:Y:S05]  /*0120*/  @!P0 BRA `(.L_x_0) ;  /* 0x0000000400e08947 */ /* 0x002fea0003800000 */
[C---:B------:R-:W-:Y:S01]  /*0130*/  ISETP.GE.U32.AND P1, PT, R5.reuse, 0x8, PT ;  /* 0x000000080500780c */ /* 0x040fe20003f26070 */
[----:B------:R-:W-:Y:S01]  /*0140*/  HFMA2 R7, -RZ, RZ, 0, 0 ;  /* 0x00000000ff077431 */ /* 0x000fe200000001ff */
[----:B------:R-:W-:Y:S01]  /*0150*/  LOP3.LUT R4, R5, 0x7, RZ, 0xc0, !PT ;  /* 0x0000000705047812 */ /* 0x000fe200078ec0ff */
[----:B------:R-:W-:Y:S01]  /*0160*/  IMAD R6, R2, R5, RZ ;  /* 0x0000000502067224 */ /* 0x000fe200078e02ff */
[----:B------:R-:W-:Y:S02]  /*0170*/  CS2R R18, SRZ ;  /* 0x0000000000127805 */ /* 0x000fe4000001ff00 */
[----:B------:R-:W-:-:S07]  /*0180*/  ISETP.NE.AND P0, PT, R4, RZ, PT ;  /* 0x000000ff0400720c */ /* 0x000fce0003f05270 */
[----:B------:R-:W-:Y:S06]  /*0190*/  @!P1 BRA `(.L_x_1) ;  /* 0x0000000000c49947 */ /* 0x000fec0003800000 */
[----:B------:R-:W0:Y:S01]  /*01a0*/  LDC.64 R8, c[0x0][0x380] ;  /* 0x0000e000ff087b82 */ /* 0x000e220000000a00 */
[----:B------:R-:W-:Y:S01]  /*01b0*/  LOP3.LUT R7, R5, 0x7ffffff8, RZ, 0xc0, !PT ;  /* 0x7ffffff805077812 */ /* 0x000fe200078ec0ff */
[----:B------:R-:W-:Y:S01]  /*01c0*/  IMAD.MOV.U32 R27, RZ, RZ, R3 ;  /* 0x000000ffff1b7224 */ /* 0x000fe200078e0003 */
[----:B------:R-:W-:-:S03]  /*01d0*/  CS2R R18, SRZ ;  /* 0x0000000000127805 */ /* 0x000fc6000001ff00 */
[----:B------:R-:W-:Y:S02]  /*01e0*/  IMAD.MOV R26, RZ, RZ, -R7 ;  /* 0x000000ffff1a7224 */ /* 0x000fe400078e0a07 */
[----:B0-----:R-:W-:-:S03]  /*01f0*/  IMAD.WIDE.U32 R8, R6, 0x8, R8 ;  /* 0x0000000806087825 */ /* 0x001fc600078e0008 */
[----:B------:R-:W-:-:S04]  /*0200*/  IADD3 R10, P1, PT, R8, 0x20, RZ ;  /* 0x00000020080a7810 */ /* 0x000fc80007f3e0ff */
[----:B------:R-:W-:-:S09]  /*0210*/  IADD3.X R11, PT, PT, RZ, R9, RZ, P1, !PT ;  /* 0x00000009ff0b7210 */ /* 0x000fd20000ffe4ff */
.L_x_2:
[----:B------:R-:W0:Y:S01]  /*0220*/  LDC.64 R22, c[0x0][0x388] ;  /* 0x0000e200ff167b82 */ /* 0x000e220000000a00 */
[----:B------:R-:W-:Y:S01]  /*0230*/  MOV R8, R10 ;  /* 0x0000000a00087202 */ /* 0x000fe20000000f00 */
[----:B------:R-:W-:-:S05]  /*0240*/  IMAD.MOV.U32 R9, RZ, RZ, R11 ;  /* 0x000000ffff097224 */ /* 0x000fca00078e000b */
[----:B------:R-:W2:Y:S04]  /*0250*/  LDG.E.64 R14, desc[UR4][R8.64+-0x20] ;  /* 0xffffe004080e7981 */ /* 0x000ea8000c1e1b00 */
[----:B------:R-:W3:Y:S01]  /*0260*/  LDG.E.64 R10, desc[UR4][R8.64+-0x18] ;  /* 0xffffe804080a7981 */ /* 0x000ee2000c1e1b00 */
[----:B0-----:R-:W-:-:S05]  /*0270*/  IMAD.WIDE R22, R27, 0x8, R22 ;  /* 0x000000081b167825 */ /* 0x001fca00078e0216 */
[----:B------:R-:W2:Y:S01]  /*0280*/  LDG.E.64 R12, desc[UR4][R22.64] ;  /* 0x00000004160c7981 */ /* 0x000ea2000c1e1b00 */
[----:B------:R-:W-:-:S05]  /*0290*/  IMAD.WIDE R28, R0, 0x8, R22 ;  /* 0x00000008001c7825 */ /* 0x000fca00078e0216 */
[----:B------:R-:W3:Y:S01]  /*02a0*/  LDG.E.64 R16, desc[UR4][R28.64] ;  /* 0x000000041c107981 */ /* 0x000ee2000c1e1b00 */
[C---:B------:R-:W-:Y:S01]  /*02b0*/  IMAD.WIDE R24, R0.reuse, 0x8, R28 ;  /* 0x0000000800187825 */ /* 0x040fe200078e021c */
[----:B--2---:R-:W-:Y:S02]  /*02c0*/  DFMA R18, R14, R12, R18 ;  /* 0x0000000c0e12722b */ /* 0x004fe40000000012 */
[----:B------:R-:W2:Y:S04]  /*02d0*/  LDG.E.64 R14, desc[UR4][R8.64+-0x10] ;  /* 0xfffff004080e7981 */ /* 0x000ea8000c1e1b00 */
[----:B------:R-:W2:Y:S01]  /*02e0*/  LDG.E.64 R12, desc[UR4][R24.64] ;  /* 0x00000004180c7981 */ /* 0x000ea2000c1e1b00 */
[----:B------:R-:W-:Y:S01]  /*02f0*/  IMAD.WIDE R20, R0, 0x8, R24 ;  /* 0x0000000800147825 */ /* 0x000fe200078e0218 */
[----:B---3--:R-:W-:-:S02]  /*0300*/  DFMA R16, R10, R16, R18 ;  /* 0x000000100a10722b */ /* 0x008fc40000000012 */
[----:B------:R-:W3:Y:S04]  /*0310*/  LDG.E.64 R10, desc[UR4][R8.64+-0x8] ;  /* 0xfffff804080a7981 */ /* 0x000ee8000c1e1b00 */
        /* <DEDUP_REMOVED lines=9> */
[----:B------:R-:W-:-:S03]  /*03b0*/  IMAD.WIDE R24, R0, 0x8, R28 ;  /* 0x0000000800187825 */ /* 0x000fc600078e021c */
[----:B------:R-:W4:Y:S01]  /*03c0*/  LDG.E.64 R22, desc[UR4][R8.64+0x18] ;  /* 0x0000180408167981 */ /* 0x000f22000c1e1b00 */
[----:B------:R-:W-:-:S06]  /*03d0*/  IMAD.WIDE R20, R0, 0x8, R24 ;  /* 0x0000000800147825 */ /* 0x000fcc00078e0218 */
[----:B------:R-:W4:Y:S01]  /*03e0*/  LDG.E.64 R20, desc[UR4][R20.64] ;  /* 0x0000000414147981 */ /* 0x000f22000c1e1b00 */
[----:B--2---:R-:W-:-:S03]  /*03f0*/  DFMA R14, R16, R14, R18 ;  /* 0x0000000e100e722b */ /* 0x004fc60000000012 */
[----:B------:R-:W2:Y:S04]  /*0400*/  LDG.E.64 R16, desc[UR4][R8.64+0x10] ;  /* 0x0000100408107981 */ /* 0x000ea8000c1e1b00 */
[----:B------:R-:W2:Y:S01]  /*0410*/  LDG.E.64 R18, desc[UR4][R24.64] ;  /* 0x0000000418127981 */ /* 0x000ea2000c1e1b00 */
[----:B------:R-:W-:Y:S01]  /*0420*/  IADD3 R26, PT, PT, R26, 0x8, RZ ;  /* 0x000000081a1a7810 */ /* 0x000fe20007ffe0ff */
[----:B---3--:R-:W-:-:S03]  /*0430*/  DFMA R10, R10, R12, R14 ;  /* 0x0000000c0a0a722b */ /* 0x008fc6000000000e */
[----:B------:R-:W-:Y:S02]  /*0440*/  ISETP.NE.AND P1, PT, R26, RZ, PT ;  /* 0x000000ff1a00720c */ /* 0x000fe40003f25270 */
[----:B------:R-:W-:-:S03]  /*0450*/  LEA R27, R0, R27, 0x3 ;  /* 0x0000001b001b7211 */ /* 0x000fc600078e18ff */
[----:B--2---:R-:W-:Y:S01]  /*0460*/  DFMA R18, R16, R18, R10 ;  /* 0x000000121012722b */ /* 0x004fe2000000000a */
[----:B------:R-:W-:-:S07]  /*0470*/  IADD3 R10, P2, PT, R8, 0x40, RZ ;  /* 0x00000040080a7810 */ /* 0x000fce0007f5e0ff */
[----:B----4-:R-:W-:Y:S01]  /*0480*/  DFMA R18, R22, R20, R18 ;  /* 0x000000141612722b */ /* 0x010fe20000000012 */
[----:B------:R-:W-:Y:S01]  /*0490*/  IMAD.X R11, RZ, RZ, R9, P2 ;  /* 0x000000ffff0b7224 */ /* 0x000fe200010e0609 */
[----:B------:R-:W-:Y:S09]  /*04a0*/  @P1 BRA `(.L_x_2) ;  /* 0xfffffffc005c1947 */ /* 0x000ff2000383ffff */
.L_x_1:
[----:B------:R-:W-:Y:S05]  /*04b0*/  @!P0 BRA `(.L_x_0) ;  /* 0x0000000000fc8947 */ /* 0x000fea0003800000 */
[----:B------:R-:W-:Y:S02]  /*04c0*/  ISETP.GE.U32.AND P1, PT, R4, 0x4, PT ;  /* 0x000000040400780c */ /* 0x000fe40003f26070 */
[----:B------:R-:W-:-:S04]  /*04d0*/  LOP3.LUT R26, R5, 0x3, RZ, 0xc0, !PT ;  /* 0x00000003051a7812 */ /* 0x000fc800078ec0ff */
[----:B------:R-:W-:-:S07]  /*04e0*/  ISETP.NE.AND P0, PT, R26, RZ, PT ;  /* 0x000000ff1a00720c */ /* 0x000fce0003f05270 */
[----:B------:R-:W-:Y:S06]  /*04f0*/  @!P1 BRA `(.L_x_3) ;  /* 0x00000000006c9947 */ /* 0x000fec0003800000 */
[----:B------:R-:W0:Y:S01]  /*0500*/  LDC.64 R24, c[0x0][0x380] ;  /* 0x0000e000ff187b82 */ /* 0x000e220000000a00 */
[----:B------:R-:W1:Y:S01]  /*0510*/  LDCU.64 UR6, c[0x0][0x380] ;  /* 0x00007000ff0677ac */ /* 0x000e620008000a00 */
[C---:B------:R-:W-:Y:S01]  /*0520*/  IMAD.IADD R9, R6.reuse, 0x1, R7 ;  /* 0x0000000106097824 */ /* 0x040fe200078e0207 */
[----:B------:R-:W-:Y:S01]  /*0530*/  IADD3 R4, P1, PT, R6, R7, RZ ;  /* 0x0000000706047210 */ /* 0x000fe20007f3e0ff */
[----:B------:R-:W-:-:S04]  /*0540*/  IMAD R13, R7, R0, R3 ;  /* 0x00000000070d7224 */ /* 0x000fc800078e0203 */
[----:B------:R-:W2:Y:S01]  /*0550*/  LDC.64 R10, c[0x0][0x388] ;  /* 0x0000e200ff0a7b82 */ /* 0x000ea20000000a00 */
[----:B0-----:R-:W-:-:S06]  /*0560*/  IMAD.WIDE.U32 R24, R9, 0x8, R24 ;  /* 0x0000000809187825 */ /* 0x001fcc00078e0018 */
[----:B------:R-:W3:Y:S01]  /*0570*/  LDG.E.64 R24, desc[UR4][R24.64] ;  /* 0x0000000418187981 */ /* 0x000ee2000c1e1b00 */
[----:B--2---:R-:W-:Y:S01]  /*0580*/  IMAD.WIDE R10, R13, 0x8, R10 ;  /* 0x000000080d0a7825 */ /* 0x004fe200078e020a */
[----:B------:R-:W-:Y:S02]  /*0590*/  IADD3.X R13, PT, PT, RZ, RZ, RZ, P1, !PT ;  /* 0x000000ffff0d7210 */ /* 0x000fe40000ffe4ff */
[----:B-1----:R-:W-:Y:S02]  /*05a0*/  LEA R28, P1, R4, UR6, 0x3 ;  /* 0x00000006041c7c11 */ /* 0x002fe4000f8218ff */
[----:B------:R-:W3:Y:S01]  /*05b0*/  LDG.E.64 R8, desc[UR4][R10.64] ;  /* 0x000000040a087981 */ /* 0x000ee2000c1e1b00 */
[----:B------:R-:W-:Y:S01]  /*05c0*/  IMAD.WIDE R14, R0, 0x8, R10 ;  /* 0x00000008000e7825 */ /* 0x000fe200078e020a */
[----:B------:R-:W-:-:S05]  /*05d0*/  LEA.HI.X R29, R4, UR7, R13, 0x3, P1 ;  /* 0x00000007041d7c11 */ /* 0x000fca00088f1c0d */
[----:B------:R-:W2:Y:S01]  /*05e0*/  LDG.E.64 R12, desc[UR4][R28.64+0x8] ;  /* 0x000008041c0c7981 */ /* 0x000ea2000c1e1b00 */
[----:B------:R-:W-:-:S03]  /*05f0*/  IMAD.WIDE R20, R0, 0x8, R14 ;  /* 0x0000000800147825 */ /* 0x000fc600078e020e */
[----:B------:R-:W2:Y:S04]  /*0600*/  LDG.E.64 R10, desc[UR4][R14.64] ;  /* 0x000000040e0a7981 */ /* 0x000ea8000c1e1b00 */
[----:B------:R-:W4:Y:S01]  /*0610*/  LDG.E.64 R16, desc[UR4][R20.64] ;  /* 0x0000000414107981 */ /* 0x000f22000c1e1b00 */
[----:B------:R-:W-:-:S03]  /*0620*/  IMAD.WIDE R22, R0, 0x8, R20 ;  /* 0x0000000800167825 */ /* 0x000fc600078e0214 */
[----:B------:R-:W4:Y:S04]  /*0630*/  LDG.E.64 R14, desc[UR4][R28.64+0x10] ;  /* 0x000010041c0e7981 */ /* 0x000f28000c1e1b00 */
[----:B------:R-:W5:Y:S04]  /*0640*/  LDG.E.64 R20, desc[UR4][R28.64+0x18] ;  /* 0x000018041c147981 */ /* 0x000f68000c1e1b00 */
[----:B------:R-:W5:Y:S01]  /*0650*/  LDG.E.64 R22, desc[UR4][R22.64] ;  /* 0x0000000416167981 */ /* 0x000f62000c1e1b00 */
[----:B------:R-:W-:Y:S01]  /*0660*/  VIADD R7, R7, 0x4 ;  /* 0x0000000407077836 */ /* 0x000fe20000000000 */
[----:B---3--:R-:W-:-:S08]  /*0670*/  DFMA R8, R24, R8, R18 ;  /* 0x000000081808722b */ /* 0x008fd00000000012 */
[----:B--2---:R-:W-:-:S08]  /*0680*/  DFMA R8, R12, R10, R8 ;  /* 0x0000000a0c08722b */ /* 0x004fd00000000008 */
[----:B----4-:R-:W-:-:S08]  /*0690*/  DFMA R8, R14, R16, R8 ;  /* 0x000000100e08722b */ /* 0x010fd00000000008 */
[----:B-----5:R-:W-:-:S11]  /*06a0*/  DFMA R18, R20, R22, R8 ;  /* 0x000000161412722b */ /* 0x020fd60000000008 */
.L_x_3:
[----:B------:R-:W-:Y:S05]  /*06b0*/  @!P0 BRA `(.L_x_0) ;  /* 0x00000000007c8947 */ /* 0x000fea0003800000 */
[----:B------:R-:W-:Y:S01]  /*06c0*/  ISETP.NE.AND P1, PT, R26, 0x1, PT ;  /* 0x000000011a00780c */ /* 0x000fe20003f25270 */
[----:B------:R-:W0:Y:S01]  /*06d0*/  LDC.64 R10, c[0x0][0x380] ;  /* 0x0000e000ff0a7b82 */ /* 0x000e220000000a00 */
[----:B------:R-:W-:-:S04]  /*06e0*/  LOP3.LUT R14, R5, 0x1, RZ, 0xc0, !PT ;  /* 0x00000001050e7812 */ /* 0x000fc800078ec0ff */
[----:B------:R-:W-:-:S03]  /*06f0*/  ISETP.NE.U32.AND P0, PT, R14, 0x1, PT ;  /* 0x000000010e00780c */ /* 0x000fc60003f05070 */
[----:B------:R-:W1:Y:S04]  /*0700*/  LDC.64 R20, c[0x0][0x388] ;  /* 0x0000e200ff147b82 */ /* 0x000e680000000a00 */
[CC--:B------:R-:W-:Y:S01]  /*0710*/  @P1 IADD3 R15, PT, PT, R6.reuse, R7.reuse, RZ ;  /* 0x00000007060f1210 */ /* 0x0c0fe20007ffe0ff */
[C---:B------:R-:W-:Y:S01]  /*0720*/  @P1 IMAD R17, R7.reuse, R0, R3 ;  /* 0x0000000007111224 */ /* 0x040fe200078e0203 */
[----:B------:R-:W-:Y:S01]  /*0730*/  @P1 IADD3 R16, P2, PT, R6, R7, RZ ;  /* 0x0000000706101210 */ /* 0x000fe20007f5e0ff */
[----:B------:R-:W-:Y:S01]  /*0740*/  @P1 VIADD R7, R7, 0x2 ;  /* 0x0000000207071836 */ /* 0x000fe20000000000 */
[----:B------:R-:W2:Y:S08]  /*0750*/  @P1 LDC.64 R8, c[0x0][0x380] ;  /* 0x0000e000ff081b82 */ /* 0x000eb00000000a00 */
[----:B------:R-:W3:Y:S01]  /*0760*/  LDC.64 R12, c[0x0][0x380] ;  /* 0x0000e000ff0c7b82 */ /* 0x000ee20000000a00 */
[----:B0-----:R-:W-:-:S06]  /*0770*/  @P1 IMAD.WIDE.U32 R14, R15, 0x8, R10 ;  /* 0x000000080f0e1825 */ /* 0x001fcc00078e000a */
[----:B------:R-:W4:Y:S01]  /*0780*/  @P1 LDG.E.64 R14, desc[UR4][R14.64] ;  /* 0x000000040e0e1981 */ /* 0x000f22000c1e1b00 */
[----:B------:R-:W0:Y:S01]  /*0790*/  LDC.64 R4, c[0x0][0x388] ;  /* 0x0000e200ff047b82 */ /* 0x000e220000000a00 */
[----:B-1----:R-:W-:Y:S01]  /*07a0*/  @P1 IMAD.WIDE R20, R17, 0x8, R20 ;  /* 0x0000000811141825 */ /* 0x002fe200078e0214 */
[----:B------:R-:W-:-:S04]  /*07b0*/  @P1 IADD3.X R17, PT, PT, RZ, RZ, RZ, P2, !PT ;  /* 0x000000ffff111210 */ /* 0x000fc800017fe4ff */
[----:B------:R-:W4:Y:S01]  /*07c0*/  @P1 LDG.E.64 R10, desc[UR4][R20.64] ;  /* 0x00000004140a1981 */ /* 0x000f22000c1e1b00 */
[----:B--2---:R-:W-:Y:S01]  /*07d0*/  @P1 LEA R8, P2, R16, R8, 0x3 ;  /* 0x0000000810081211 */ /* 0x004fe200078418ff */
[----:B------:R-:W-:-:S03]  /*07e0*/  @P1 IMAD.WIDE R22, R0, 0x8, R20 ;  /* 0x0000000800161825 */ /* 0x000fc600078e0214 */
[----:B------:R-:W-:Y:S01]  /*07f0*/  @P1 LEA.HI.X R9, R16, R9, R17, 0x3, P2 ;  /* 0x0000000910091211 */ /* 0x000fe200010f1c11 */
[----:B------:R-:W-:Y:S01]  /*0800*/  @!P0 IMAD R25, R7, R0, R3 ;  /* 0x0000000007198224 */ /* 0x000fe200078e0203 */
[----:B------:R-:W-:Y:S02]  /*0810*/  @!P0 IADD3 R17, PT, PT, R6, R7, RZ ;  /* 0x0000000706118210 */ /* 0x000fe40007ffe0ff */
[----:B------:R-:W2:Y:S04]  /*0820*/  @P1 LDG.E.64 R6, desc[UR4][R22.64] ;  /* 0x0000000416061981 */ /* 0x000ea8000c1e1b00 */
[----:B------:R-:W2:Y:S01]  /*0830*/  @P1 LDG.E.64 R8, desc[UR4][R8.64+0x8] ;  /* 0x0000080408081981 */ /* 0x000ea2000c1e1b00 */
[----:B---3--:R-:W-:-:S04]  /*0840*/  @!P0 IMAD.WIDE.U32 R12, R17, 0x8, R12 ;  /* 0x00000008110c8825 */ /* 0x008fc800078e000c */
[----:B0-----:R-:W-:Y:S02]  /*0850*/  @!P0 IMAD.WIDE R4, R25, 0x8, R4 ;  /* 0x0000000819048825 */ /* 0x001fe400078e0204 */
[----:B------:R-:W3:Y:S04]  /*0860*/  @!P0 LDG.E.64 R12, desc[UR4][R12.64] ;  /* 0x000000040c0c8981 */ /* 0x000ee8000c1e1b00 */
[----:B------:R-:W3:Y:S01]  /*0870*/  @!P0 LDG.E.64 R4, desc[UR4][R4.64] ;  /* 0x0000000404048981 */ /* 0x000ee2000c1e1b00 */
[----:B----4-:R-:W-:-:S08]  /*0880*/  @P1 DFMA R10, R14, R10, R18 ;  /* 0x0000000a0e0a122b */ /* 0x010fd00000000012 */
[----:B--2---:R-:W-:-:S08]  /*0890*/  @P1 DFMA R18, R8, R6, R10 ;  /* 0x000000060812122b */ /* 0x004fd0000000000a */
[----:B---3--:R-:W-:-:S11]  /*08a0*/  @!P0 DFMA R18, R12, R4, R18 ;  /* 0x000000040c12822b */ /* 0x008fd60000000012 */
.L_x_0:
[----:B------:R-:W0:Y:S01]  /*08b0*/  LDC.64 R4, c[0x0][0x390] ;  /* 0x0000e400ff047b82 */ /* 0x000e220000000a00 */
[----:B------:R-:W-:-:S04]  /*08c0*/  IMAD R3, R2, R0, R3 ;  /* 0x0000000002037224 */ /* 0x000fc800078e0203 */
[----:B0-----:R-:W-:-:S05]  /*08d0*/  IMAD.WIDE R2, R3, 0x8, R4 ;  /* 0x0000000803027825 */ /* 0x001fca00078e0204 */
[----:B------:R-:W-:Y:S01]  /*08e0*/  STG.E.64 desc[UR4][R2.64], R18 ;  /* 0x0000001202007986 */ /* 0x000fe2000c101b04 */
[----:B------:R-:W-:Y:S05]  /*08f0*/  EXIT ;  /* 0x000000000000794d */ /* 0x000fea0003800000 */
.L_x_4:
[----:B------:R-:W-:-:S00]  /*0900*/  BRA `(.L_x_4) ;  /* 0xfffffffc00fc7947 */ /* 0x000fc0000383ffff */
[----:B------:R-:W-:-:S00]  /*0910*/  NOP ;  /* 0x0000000000007918 */ /* 0x000fc00000000000 */
        /* <DEDUP_REMOVED lines=14> */
.L_x_5:


//--------------------- .nv.shared.reserved.0     --------------------------
	.section	.nv.shared.reserved.0,"aw",@nobits
	.weak		__nv_reservedSMEM_offset_0_alias
	.size		__nv_reservedSMEM_offset_0_alias, 0, 64
	.other		__nv_reservedSMEM_offset_0_alias,@"STO_CUDA_RESERVED_SHARED STV_DEFAULT"
__nv_reservedSMEM_offset_0_alias:
	.zero		0
	.zero		64


//--------------------- .nv.constant0._Z22matrix_multiply_globalPdS_S_iii --------------------------
	.section	.nv.constant0._Z22matrix_multiply_globalPdS_S_iii,"a",@progbits
	.sectionflags	@""
	.align	4
.nv.constant0._Z22matrix_multiply_globalPdS_S_iii:
	.zero		932


//--------------------- SYMBOLS --------------------------

	.type		.nv.reservedSmem.offset0,@object
	.size		.nv.reservedSmem.offset0,0x4
